	.headerflags	@"EF_CUDA_TEXMODE_UNIFIED EF_CUDA_64BIT_ADDRESS EF_CUDA_SM86 EF_CUDA_VIRTUAL_SM(EF_CUDA_SM86)"
	.elftype	@"ET_EXEC"


//--------------------- .nv.info                  --------------------------
	.section	.nv.info,"",@"SHT_CUDA_INFO"
	.align	4


	//----- nvinfo : EIATTR_REGCOUNT
	.align		4
        /*0000*/ 	.byte	0x04, 0x2f
        /*0002*/ 	.short	(.L_1 - .L_0)
	.align		4
.L_0:
        /*0004*/ 	.word	index@(triton_red_fused_addmm_0)
        /*0008*/ 	.word	0x00000021


	//----- nvinfo : EIATTR_MIN_STACK_SIZE
	.align		4
.L_1:
        /*000c*/ 	.byte	0x04, 0x12
        /*000e*/ 	.short	(.L_3 - .L_2)
	.align		4
.L_2:
        /*0010*/ 	.word	index@(triton_red_fused_addmm_0)
        /*0014*/ 	.word	0x00000000


	//----- nvinfo : EIATTR_FRAME_SIZE
	.align		4
.L_3:
        /*0018*/ 	.byte	0x04, 0x11
        /*001a*/ 	.short	(.L_5 - .L_4)
	.align		4
.L_4:
        /*001c*/ 	.word	index@(triton_red_fused_addmm_0)
        /*0020*/ 	.word	0x00000000


	//----- nvinfo : EIATTR_MIN_STACK_SIZE
	.align		4
.L_5:
        /*0024*/ 	.byte	0x04, 0x12
        /*0026*/ 	.short	(.L_7 - .L_6)
	.align		4
.L_6:
        /*0028*/ 	.word	index@(triton_red_fused_addmm_0)
        /*002c*/ 	.word	0x00000000
.L_7:


//--------------------- .nv.info.triton_red_fused_addmm_0 --------------------------
	.section	.nv.info.triton_red_fused_addmm_0,"",@"SHT_CUDA_INFO"
	.sectionflags	@""
	.align	4


	//----- nvinfo : EIATTR_CUDA_API_VERSION
	.align		4
        /*0000*/ 	.byte	0x04, 0x37
        /*0002*/ 	.short	(.L_9 - .L_8)
.L_8:
        /*0004*/ 	.word	0x0000007c


	//----- nvinfo : EIATTR_SW2861232_WAR
	.align		4
.L_9:
        /*0008*/ 	.byte	0x01, 0x35
	.zero		2


	//----- nvinfo : EIATTR_PARAM_CBANK
	.align		4
        /*000c*/ 	.byte	0x04, 0x0a
        /*000e*/ 	.short	(.L_11 - .L_10)
	.align		4
.L_10:
        /*0010*/ 	.word	index@(.nv.constant0.triton_red_fused_addmm_0)
        /*0014*/ 	.short	0x0160
        /*0016*/ 	.short	0x0028


	//----- nvinfo : EIATTR_CBANK_PARAM_SIZE
	.align		4
.L_11:
        /*0018*/ 	.byte	0x03, 0x19
        /*001a*/ 	.short	0x0028


	//----- nvinfo : EIATTR_KPARAM_INFO
	.align		4
        /*001c*/ 	.byte	0x04, 0x17
        /*001e*/ 	.short	(.L_13 - .L_12)
.L_12:
        /*0020*/ 	.word	0x00000000
        /*0024*/ 	.short	0x0005
        /*0026*/ 	.short	0x0020
        /*0028*/ 	.byte	0x00, 0xf4, 0x21, 0x00


	//----- nvinfo : EIATTR_KPARAM_INFO
	.align		4
.L_13:
        /*002c*/ 	.byte	0x04, 0x17
        /*002e*/ 	.short	(.L_15 - .L_14)
.L_14:
        /*0030*/ 	.word	0x00000000
        /*0034*/ 	.short	0x0004
        /*0036*/ 	.short	0x001c
        /*0038*/ 	.byte	0x00, 0xf0, 0x11, 0x00


	//----- nvinfo : EIATTR_KPARAM_INFO
	.align		4
.L_15:
        /*003c*/ 	.byte	0x04, 0x17
        /*003e*/ 	.short	(.L_17 - .L_16)
.L_16:
        /*0040*/ 	.word	0x00000000
        /*0044*/ 	.short	0x0003
        /*0046*/ 	.short	0x0018
        /*0048*/ 	.byte	0x00, 0xf0, 0x11, 0x00


	//----- nvinfo : EIATTR_KPARAM_INFO
	.align		4
.L_17:
        /*004c*/ 	.byte	0x04, 0x17
        /*004e*/ 	.short	(.L_19 - .L_18)
.L_18:
        /*0050*/ 	.word	0x00000000
        /*0054*/ 	.short	0x0002
        /*0056*/ 	.short	0x0010
        /*0058*/ 	.byte	0x00, 0xf4, 0x21, 0x00


	//----- nvinfo : EIATTR_KPARAM_INFO
	.align		4
.L_19:
        /*005c*/ 	.byte	0x04, 0x17
        /*005e*/ 	.short	(.L_21 - .L_20)
.L_20:
        /*0060*/ 	.word	0x00000000
        /*0064*/ 	.short	0x0001
        /*0066*/ 	.short	0x0008
        /*0068*/ 	.byte	0x00, 0xf4, 0x21, 0x00


	//----- nvinfo : EIATTR_KPARAM_INFO
	.align		4
.L_21:
        /*006c*/ 	.byte	0x04, 0x17
        /*006e*/ 	.short	(.L_23 - .L_22)
.L_22:
        /*0070*/ 	.word	0x00000000
        /*0074*/ 	.short	0x0000
        /*0076*/ 	.short	0x0000
        /*0078*/ 	.byte	0x00, 0xf4, 0x21, 0x00


	//----- nvinfo : EIATTR_MAXREG_COUNT
	.align		4
.L_23:
        /*007c*/ 	.byte	0x03, 0x1b
        /*007e*/ 	.short	0x0080


	//----- nvinfo : EIATTR_COOP_GROUP_MASK_REGIDS
	.align		4
        /*0080*/ 	.byte	0x04, 0x29
        /*0082*/ 	.short	(.L_25 - .L_24)


	//   ....[0]....
.L_24:
        /*0084*/ 	.word	0xffffffff


	//   ....[1]....
        /*0088*/ 	.word	0xffffffff


	//   ....[2]....
        /*008c*/ 	.word	0xffffffff


	//   ....[3]....
        /*0090*/ 	.word	0xffffffff


	//   ....[4]....
        /*0094*/ 	.word	0xffffffff


	//   ....[5]....
        /*0098*/ 	.word	0xffffffff


	//   ....[6]....
        /*009c*/ 	.word	0xffffffff


	//   ....[7]....
        /*00a0*/ 	.word	0xffffffff


	//   ....[8]....
        /*00a4*/ 	.word	0xffffffff


	//----- nvinfo : EIATTR_COOP_GROUP_INSTR_OFFSETS
	.align		4
.L_25:
        /*00a8*/ 	.byte	0x04, 0x28
        /*00aa*/ 	.short	(.L_27 - .L_26)


	//   ....[0]....
.L_26:
        /*00ac*/ 	.word	0x00000a60


	//   ....[1]....
        /*00b0*/ 	.word	0x00000a90


	//   ....[2]....
        /*00b4*/ 	.word	0x00000ac0


	//   ....[3]....
        /*00b8*/ 	.word	0x00000ae0


	//   ....[4]....
        /*00bc*/ 	.word	0x00000b00


	//   ....[5]....
        /*00c0*/ 	.word	0x00000b90


	//   ....[6]....
        /*00c4*/ 	.word	0x00000bb0


	//   ....[7]....
        /*00c8*/ 	.word	0x00000bd0


	//   ....[8]....
        /*00cc*/ 	.word	0x00000bf0


	//----- nvinfo : EIATTR_EXIT_INSTR_OFFSETS
	.align		4
.L_27:
        /*00d0*/ 	.byte	0x04, 0x1c
        /*00d2*/ 	.short	(.L_29 - .L_28)


	//   ....[0]....
.L_28:
        /*00d4*/ 	.word	0x00000c30


	//   ....[1]....
        /*00d8*/ 	.word	0x00000c80


	//----- nvinfo : EIATTR_REQNTID
	.align		4
.L_29:
        /*00dc*/ 	.byte	0x04, 0x10
        /*00de*/ 	.short	(.L_31 - .L_30)
.L_30:
        /*00e0*/ 	.word	0x00000200
        /*00e4*/ 	.word	0x00000001
        /*00e8*/ 	.word	0x00000001
.L_31:


//--------------------- .nv.callgraph             --------------------------
	.section	.nv.callgraph,"",@"SHT_CUDA_CALLGRAPH"
	.align	4
	.sectionentsize	8
	.align		4
        /*0000*/ 	.word	0x00000000
	.align		4
        /*0004*/ 	.word	0xffffffff
	.align		4
        /*0008*/ 	.word	0x00000000
	.align		4
        /*000c*/ 	.word	0xfffffffe
	.align		4
        /*0010*/ 	.word	0x00000000
	.align		4
        /*0014*/ 	.word	0xfffffffd
	.align		4
        /*0018*/ 	.word	0x00000000
	.align		4
        /*001c*/ 	.word	0xfffffffc


//--------------------- .nv.rel.action            --------------------------
	.section	.nv.rel.action,"",@"SHT_CUDA_RELOCINFO"
	.align	8
	.sectionentsize	8
        /*0000*/ 	.byte	0x73, 0x00, 0x00, 0x00, 0x00, 0x00, 0x00, 0x00, 0x00, 0x00, 0x00, 0x11, 0x25, 0x00, 0x05, 0x36


//--------------------- .nv.constant0.triton_red_fused_addmm_0 --------------------------
	.section	.nv.constant0.triton_red_fused_addmm_0,"a",@progbits
	.sectionflags	@""
	.align	4
.nv.constant0.triton_red_fused_addmm_0:
	.zero		392


//--------------------- .text.triton_red_fused_addmm_0 --------------------------
	.section	.text.triton_red_fused_addmm_0,"ax",@progbits
	.sectionflags	@"SHF_BARRIERS=1"
	.sectioninfo	@"SHI_REGISTERS=33"
	.align	128
        .global         triton_red_fused_addmm_0
        .type           triton_red_fused_addmm_0,@function
        .size           triton_red_fused_addmm_0,(.L_x_1 - triton_red_fused_addmm_0)
        .other          triton_red_fused_addmm_0,@"STO_CUDA_ENTRY STV_DEFAULT"
triton_red_fused_addmm_0:
.text.triton_red_fused_addmm_0:
[----:B------:R-:W-:Y:S02]  /*0000*/  MOV R1, c[0x0][0x28] ;  /* 0x00000a0000017a02 */ /* 0x000fe40000000f00 */
[----:B------:R-:W0:Y:S01]  /*0010*/  S2R R13, SR_TID.X ;  /* 0x00000000000d7919 */ /* 0x000e220000002100 */
[----:B------:R-:W-:Y:S01]  /*0020*/  MOV R17, 0x2 ;  /* 0x0000000200117802 */ /* 0x000fe20000000f00 */
[----:B------:R-:W-:Y:S01]  /*0030*/  CS2R R8, SRZ ;  /* 0x0000000000087805 */ /* 0x000fe2000001ff00 */
[----:B------:R-:W-:Y:S01]  /*0040*/  CS2R R10, SRZ ;  /* 0x00000000000a7805 */ /* 0x000fe2000001ff00 */
[----:B------:R-:W-:Y:S01]  /*0050*/  ULDC.64 UR4, c[0x0][0x118] ;  /* 0x0000460000047ab9 */ /* 0x000fe20000000a00 */
[----:B0-----:R-:W-:-:S04]  /*0060*/  SHF.L.U32 R0, R13, 0x3, RZ ;  /* 0x000000030d007819 */ /* 0x001fc800000006ff */
[----:B------:R-:W-:-:S04]  /*0070*/  LOP3.LUT R5, R0, 0xff8, RZ, 0xc0, !PT ;  /* 0x00000ff800057812 */ /* 0x000fc800078ec0ff */
[C---:B------:R-:W-:Y:S01]  /*0080*/  ISETP.GE.U32.AND P0, PT, R5.reuse, 0xc00, PT ;  /* 0x00000c000500780c */ /* 0x040fe20003f06070 */
[----:B------:R-:W-:-:S12]  /*0090*/  IMAD.WIDE.U32 R2, R5, R17, c[0x0][0x160] ;  /* 0x0000580005027625 */ /* 0x000fd800078e0011 */
[----:B------:R-:W2:Y:S01]  /*00a0*/  @!P0 LDG.E.EL.128 R8, [R2.64] ;  /* 0x0000000402088981 */ /* 0x000ea2000c2e1d00 */
[----:B------:R-:W-:-:S03]  /*00b0*/  CS2R R6, SRZ ;  /* 0x0000000000067805 */ /* 0x000fc6000001ff00 */
[----:B------:R-:W0:Y:S02]  /*00c0*/  S2R R12, SR_CTAID.X ;  /* 0x00000000000c7919 */ /* 0x000e240000002500 */
[C---:B0-----:R-:W-:Y:S01]  /*00d0*/  ISETP.GE.AND P0, PT, R12.reuse, 0x2400, PT ;  /* 0x000024000c00780c */ /* 0x041fe20003f06270 */
[----:B------:R-:W-:-:S03]  /*00e0*/  IMAD R16, R12, 0xc00, R5 ;  /* 0x00000c000c107824 */ /* 0x000fc600078e0205 */
[----:B------:R-:W-:Y:S01]  /*00f0*/  ISETP.LT.U32.AND P0, PT, R5, 0xc00, !P0 ;  /* 0x00000c000500780c */ /* 0x000fe20004701070 */
[----:B------:R-:W-:Y:S01]  /*0100*/  IMAD.WIDE R16, R16, R17, c[0x0][0x168] ;  /* 0x00005a0010107625 */ /* 0x000fe200078e0211 */
[----:B------:R-:W-:-:S11]  /*0110*/  CS2R R4, SRZ ;  /* 0x0000000000047805 */ /* 0x000fd6000001ff00 */
[----:B------:R0:W3:Y:S01]  /*0120*/  @P0 LDG.E.EF.128 R4, [R16.64] ;  /* 0x0000000410040981 */ /* 0x0000e2000c0e1d00 */
[----:B--2---:R-:W-:Y:S02]  /*0130*/  SHF.L.U32 R2, R8, 0x10, RZ ;  /* 0x0000001008027819 */ /* 0x004fe400000006ff */
[----:B------:R-:W-:Y:S02]  /*0140*/  SHF.L.U32 R0, R9, 0x10, RZ ;  /* 0x0000001009007819 */ /* 0x000fe400000006ff */
[----:B0-----:R-:W-:Y:S01]  /*0150*/  SHF.L.U32 R17, R10, 0x10, RZ ;  /* 0x000000100a117819 */ /* 0x001fe200000006ff */
[----:B------:R-:W-:Y:S01]  /*0160*/  FADD R3, RZ, -R2 ;  /* 0x80000002ff037221 */ /* 0x000fe20000000000 */
[----:B------:R-:W-:Y:S02]  /*0170*/  SHF.L.U32 R16, R11, 0x10, RZ ;  /* 0x000000100b107819 */ /* 0x000fe400000006ff */
[----:B------:R-:W-:Y:S01]  /*0180*/  PRMT R15, R9, 0x7632, R15 ;  /* 0x00007632090f7816 */ /* 0x000fe2000000000f */
[----:B------:R-:W-:Y:S01]  /*0190*/  FMUL R18, R3, 1.4426950216293334961 ;  /* 0x3fb8aa3b03127820 */ /* 0x000fe20000400000 */
[----:B------:R-:W-:Y:S01]  /*01a0*/  PRMT R3, R8, 0x7632, R3 ;  /* 0x0000763208037816 */ /* 0x000fe20000000003 */
[----:B------:R-:W-:Y:S01]  /*01b0*/  FADD R8, RZ, -R0 ;  /* 0x80000000ff087221 */ /* 0x000fe20000000000 */
[----:B------:R-:W-:-:S02]  /*01c0*/  SHF.L.U32 R15, R15, 0x10, RZ ;  /* 0x000000100f0f7819 */ /* 0x000fc400000006ff */
[----:B------:R-:W-:Y:S01]  /*01d0*/  SHF.L.U32 R3, R3, 0x10, RZ ;  /* 0x0000001003037819 */ /* 0x000fe200000006ff */
[----:B------:R-:W-:Y:S01]  /*01e0*/  FMUL R20, R8, 1.4426950216293334961 ;  /* 0x3fb8aa3b08147820 */ /* 0x000fe20000400000 */
[----:B------:R-:W-:Y:S02]  /*01f0*/  FSETP.GEU.AND P5, PT, R18, -126, PT ;  /* 0xc2fc00001200780b */ /* 0x000fe40003fae000 */
[----:B------:R-:W-:Y:S01]  /*0200*/  PRMT R9, R10, 0x7632, R9 ;  /* 0x000076320a097816 */ /* 0x000fe20000000009 */
[----:B------:R-:W-:Y:S01]  /*0210*/  FADD R8, RZ, -R3 ;  /* 0x80000003ff087221 */ /* 0x000fe20000000000 */
[----:B------:R-:W-:Y:S02]  /*0220*/  PRMT R21, R11, 0x7632, R21 ;  /* 0x000076320b157816 */ /* 0x000fe40000000015 */
[----:B------:R-:W-:Y:S01]  /*0230*/  SHF.L.U32 R9, R9, 0x10, RZ ;  /* 0x0000001009097819 */ /* 0x000fe200000006ff */
[----:B------:R-:W-:Y:S01]  /*0240*/  FMUL R19, R8, 1.4426950216293334961 ;  /* 0x3fb8aa3b08137820 */ /* 0x000fe20000400000 */
[----:B------:R-:W-:Y:S01]  /*0250*/  FADD R8, RZ, -R17 ;  /* 0x80000011ff087221 */ /* 0x000fe20000000000 */
[----:B------:R-:W-:-:S03]  /*0260*/  FSETP.GEU.AND P3, PT, R20, -126, PT ;  /* 0xc2fc00001400780b */ /* 0x000fc60003f6e000 */
[----:B------:R-:W-:Y:S01]  /*0270*/  FSETP.GEU.AND P4, PT, R19, -126, PT ;  /* 0xc2fc00001300780b */ /* 0x000fe20003f8e000 */
[----:B------:R-:W-:Y:S01]  /*0280*/  @!P5 FMUL R18, R18, 0.5 ;  /* 0x3f0000001212d820 */ /* 0x000fe20000400000 */
[----:B------:R-:W-:Y:S01]  /*0290*/  FMUL R22, R8, 1.4426950216293334961 ;  /* 0x3fb8aa3b08167820 */ /* 0x000fe20000400000 */
[----:B------:R-:W-:-:S04]  /*02a0*/  FADD R8, RZ, -R16 ;  /* 0x80000010ff087221 */ /* 0x000fc80000000000 */
[----:B------:R-:W0:Y:S01]  /*02b0*/  MUFU.EX2 R18, R18 ;  /* 0x0000001200127308 */ /* 0x000e220000000800 */
[----:B------:R-:W-:Y:S01]  /*02c0*/  FMUL R24, R8, 1.4426950216293334961 ;  /* 0x3fb8aa3b08187820 */ /* 0x000fe20000400000 */
[----:B------:R-:W-:Y:S01]  /*02d0*/  FADD R8, RZ, -R15 ;  /* 0x8000000fff087221 */ /* 0x000fe20000000000 */
[----:B------:R-:W-:Y:S01]  /*02e0*/  FSETP.GEU.AND P2, PT, R22, -126, PT ;  /* 0xc2fc00001600780b */ /* 0x000fe20003f4e000 */
[----:B------:R-:W-:Y:S02]  /*02f0*/  @!P3 FMUL R20, R20, 0.5 ;  /* 0x3f0000001414b820 */ /* 0x000fe40000400000 */
[----:B------:R-:W-:Y:S01]  /*0300*/  @!P4 FMUL R19, R19, 0.5 ;  /* 0x3f0000001313c820 */ /* 0x000fe20000400000 */
[----:B------:R-:W-:Y:S01]  /*0310*/  FMUL R11, R8, 1.4426950216293334961 ;  /* 0x3fb8aa3b080b7820 */ /* 0x000fe20000400000 */
[----:B------:R-:W-:Y:S01]  /*0320*/  SHF.L.U32 R8, R21, 0x10, RZ ;  /* 0x0000001015087819 */ /* 0x000fe200000006ff */
[----:B------:R-:W-:Y:S01]  /*0330*/  FADD R21, RZ, -R9 ;  /* 0x80000009ff157221 */ /* 0x000fe20000000000 */
[----:B------:R-:W1:Y:S01]  /*0340*/  MUFU.EX2 R10, R19 ;  /* 0x00000013000a7308 */ /* 0x000e620000000800 */
[----:B------:R-:W-:-:S02]  /*0350*/  FSETP.GEU.AND P1, PT, R24, -126, PT ;  /* 0xc2fc00001800780b */ /* 0x000fc40003f2e000 */
[----:B------:R-:W-:Y:S01]  /*0360*/  FMUL R21, R21, 1.4426950216293334961 ;  /* 0x3fb8aa3b15157820 */ /* 0x000fe20000400000 */
[----:B------:R-:W-:Y:S01]  /*0370*/  FADD R23, RZ, -R8 ;  /* 0x80000008ff177221 */ /* 0x000fe20000000000 */
[----:B------:R-:W-:Y:S01]  /*0380*/  FSETP.GEU.AND P6, PT, R11, -126, PT ;  /* 0xc2fc00000b00780b */ /* 0x000fe20003fce000 */
[----:B0-----:R-:W-:Y:S01]  /*0390*/  @!P5 FMUL R18, R18, R18 ;  /* 0x000000121212d220 */ /* 0x001fe20000400000 */
[----:B------:R-:W-:Y:S01]  /*03a0*/  @!P2 FMUL R22, R22, 0.5 ;  /* 0x3f0000001616a820 */ /* 0x000fe20000400000 */
[----:B------:R-:W-:Y:S01]  /*03b0*/  FMUL R25, R23, 1.4426950216293334961 ;  /* 0x3fb8aa3b17197820 */ /* 0x000fe20000400000 */
[----:B------:R-:W-:Y:S01]  /*03c0*/  FSETP.GEU.AND P5, PT, R21, -126, PT ;  /* 0xc2fc00001500780b */ /* 0x000fe20003fae000 */
[----:B------:R-:W0:Y:S01]  /*03d0*/  MUFU.EX2 R20, R20 ;  /* 0x0000001400147308 */ /* 0x000e220000000800 */
[----:B------:R-:W-:-:S03]  /*03e0*/  FADD R18, R18, 1 ;  /* 0x3f80000012127421 */ /* 0x000fc60000000000 */
[----:B------:R-:W-:Y:S01]  /*03f0*/  @!P1 FMUL R24, R24, 0.5 ;  /* 0x3f00000018189820 */ /* 0x000fe20000400000 */
[----:B-1----:R-:W-:Y:S01]  /*0400*/  @!P4 FMUL R10, R10, R10 ;  /* 0x0000000a0a0ac220 */ /* 0x002fe20000400000 */
[----:B------:R-:W-:Y:S02]  /*0410*/  FSETP.GEU.AND P4, PT, R25, -126, PT ;  /* 0xc2fc00001900780b */ /* 0x000fe40003f8e000 */
[----:B------:R-:W1:Y:S01]  /*0420*/  MUFU.EX2 R22, R22 ;  /* 0x0000001600167308 */ /* 0x000e620000000800 */
[----:B------:R-:W-:-:S03]  /*0430*/  @!P6 FMUL R11, R11, 0.5 ;  /* 0x3f0000000b0be820 */ /* 0x000fc60000400000 */
[----:B------:R-:W-:-:S04]  /*0440*/  @!P5 FMUL R21, R21, 0.5 ;  /* 0x3f0000001515d820 */ /* 0x000fc80000400000 */
[----:B------:R2:W4:Y:S01]  /*0450*/  MUFU.EX2 R19, R11 ;  /* 0x0000000b00137308 */ /* 0x0005220000000800 */
[----:B0-----:R-:W-:Y:S01]  /*0460*/  @!P3 FMUL R20, R20, R20 ;  /* 0x000000141414b220 */ /* 0x001fe20000400000 */
[----:B------:R-:W-:Y:S01]  /*0470*/  FSETP.GT.AND P3, PT, R18, 8.50705917302346158658e+37, PT ;  /* 0x7e8000001200780b */ /* 0x000fe20003f64000 */
[----:B------:R-:W-:Y:S02]  /*0480*/  @!P4 FMUL R25, R25, 0.5 ;  /* 0x3f0000001919c820 */ /* 0x000fe40000400000 */
[----:B------:R-:W-:-:S03]  /*0490*/  FADD R20, R20, 1 ;  /* 0x3f80000014147421 */ /* 0x000fc60000000000 */
[----:B------:R-:W0:Y:S01]  /*04a0*/  MUFU.EX2 R24, R24 ;  /* 0x0000001800187308 */ /* 0x000e220000000800 */
[----:B-1----:R-:W-:Y:S01]  /*04b0*/  @!P2 FMUL R22, R22, R22 ;  /* 0x000000161616a220 */ /* 0x002fe20000400000 */
[----:B------:R-:W-:-:S03]  /*04c0*/  FSETP.GT.AND P2, PT, R20, 8.50705917302346158658e+37, PT ;  /* 0x7e8000001400780b */ /* 0x000fc60003f44000 */
[----:B--2---:R-:W-:Y:S01]  /*04d0*/  FADD R11, R22, 1 ;  /* 0x3f800000160b7421 */ /* 0x004fe20000000000 */
[----:B------:R-:W-:Y:S01]  /*04e0*/  FADD R22, R10, 1 ;  /* 0x3f8000000a167421 */ /* 0x000fe20000000000 */
[----:B------:R-:W-:Y:S01]  /*04f0*/  MOV R10, 0x3e800000 ;  /* 0x3e800000000a7802 */ /* 0x000fe20000000f00 */
[----:B------:R1:W2:Y:S01]  /*0500*/  MUFU.EX2 R23, R21 ;  /* 0x0000001500177308 */ /* 0x0002a20000000800 */
[----:B----4-:R-:W-:Y:S01]  /*0510*/  @!P6 FMUL R19, R19, R19 ;  /* 0x000000131313e220 */ /* 0x010fe20000400000 */
[----:B------:R-:W-:-:S05]  /*0520*/  @P3 FMUL R18, R18, 0.25 ;  /* 0x3e80000012123820 */ /* 0x000fca0000400000 */
[----:B------:R-:W-:Y:S01]  /*0530*/  @P2 FMUL R20, R20, 0.25 ;  /* 0x3e80000014142820 */ /* 0x000fe20000400000 */
[----:B------:R-:W4:Y:S01]  /*0540*/  MUFU.EX2 R25, R25 ;  /* 0x0000001900197308 */ /* 0x000f220000000800 */
[----:B0-----:R-:W-:Y:S01]  /*0550*/  @!P1 FMUL R24, R24, R24 ;  /* 0x0000001818189220 */ /* 0x001fe20000400000 */
[----:B------:R-:W-:Y:S01]  /*0560*/  FSETP.GT.AND P1, PT, R11, 8.50705917302346158658e+37, PT ;  /* 0x7e8000000b00780b */ /* 0x000fe20003f24000 */
[----:B-1----:R-:W-:Y:S02]  /*0570*/  FADD R21, R19, 1 ;  /* 0x3f80000013157421 */ /* 0x002fe40000000000 */
[----:B------:R-:W-:Y:S01]  /*0580*/  FADD R24, R24, 1 ;  /* 0x3f80000018187421 */ /* 0x000fe20000000000 */
[----:B--2---:R-:W-:Y:S01]  /*0590*/  @!P5 FMUL R23, R23, R23 ;  /* 0x000000171717d220 */ /* 0x004fe20000400000 */
[----:B------:R-:W-:Y:S01]  /*05a0*/  FSETP.GT.AND P5, PT, R22, 8.50705917302346158658e+37, PT ;  /* 0x7e8000001600780b */ /* 0x000fe20003fa4000 */
[----:B------:R-:W0:Y:S02]  /*05b0*/  MUFU.RCP R18, R18 ;  /* 0x0000001200127308 */ /* 0x000e240000001000 */
[----:B------:R-:W-:Y:S01]  /*05c0*/  FSETP.GT.AND P6, PT, R24, 8.50705917302346158658e+37, PT ;  /* 0x7e8000001800780b */ /* 0x000fe20003fc4000 */
[----:B------:R-:W-:Y:S01]  /*05d0*/  FADD R19, R23, 1 ;  /* 0x3f80000017137421 */ /* 0x000fe20000000000 */
[----:B------:R-:W-:-:S03]  /*05e0*/  FSEL R23, R10, 1, P3 ;  /* 0x3f8000000a177808 */ /* 0x000fc60001800000 */
[----:B------:R-:W-:Y:S01]  /*05f0*/  @P1 FMUL R11, R11, 0.25 ;  /* 0x3e8000000b0b1820 */ /* 0x000fe20000400000 */
[----:B----4-:R-:W-:Y:S01]  /*0600*/  @!P4 FMUL R25, R25, R25 ;  /* 0x000000191919c220 */ /* 0x010fe20000400000 */
[----:B------:R-:W-:Y:S01]  /*0610*/  FSETP.GT.AND P4, PT, R21, 8.50705917302346158658e+37, PT ;  /* 0x7e8000001500780b */ /* 0x000fe20003f84000 */
[----:B------:R-:W1:Y:S01]  /*0620*/  MUFU.RCP R20, R20 ;  /* 0x0000001400147308 */ /* 0x000e620000001000 */
[----:B------:R-:W-:Y:S01]  /*0630*/  FSETP.GT.AND P3, PT, R19, 8.50705917302346158658e+37, PT ;  /* 0x7e8000001300780b */ /* 0x000fe20003f64000 */
[----:B------:R-:W-:Y:S01]  /*0640*/  FADD R28, R25, 1 ;  /* 0x3f800000191c7421 */ /* 0x000fe20000000000 */
[----:B------:R-:W-:Y:S01]  /*0650*/  FSEL R25, R10, 1, P2 ;  /* 0x3f8000000a197808 */ /* 0x000fe20001000000 */
[----:B------:R-:W-:Y:S01]  /*0660*/  @P5 FMUL R22, R22, 0.25 ;  /* 0x3e80000016165820 */ /* 0x000fe20000400000 */
[----:B------:R-:W-:Y:S01]  /*0670*/  FSEL R30, R10, 1, P6 ;  /* 0x3f8000000a1e7808 */ /* 0x000fe20003000000 */
[----:B------:R-:W-:Y:S01]  /*0680*/  @P6 FMUL R24, R24, 0.25 ;  /* 0x3e80000018186820 */ /* 0x000fe20000400000 */
[----:B------:R-:W-:Y:S01]  /*0690*/  FSETP.GT.AND P2, PT, R28, 8.50705917302346158658e+37, PT ;  /* 0x7e8000001c00780b */ /* 0x000fe20003f44000 */
[----:B------:R-:W2:Y:S01]  /*06a0*/  MUFU.RCP R11, R11 ;  /* 0x0000000b000b7308 */ /* 0x000ea20000001000 */
[----:B0-----:R-:W-:-:S03]  /*06b0*/  FMUL R23, R18, R23 ;  /* 0x0000001712177220 */ /* 0x001fc60000400000 */
[----:B------:R-:W-:Y:S02]  /*06c0*/  @P4 FMUL R21, R21, 0.25 ;  /* 0x3e80000015154820 */ /* 0x000fe40000400000 */
[----:B------:R-:W-:Y:S02]  /*06d0*/  @P3 FMUL R19, R19, 0.25 ;  /* 0x3e80000013133820 */ /* 0x000fe40000400000 */
[----:B------:R0:W4:Y:S01]  /*06e0*/  MUFU.RCP R29, R24 ;  /* 0x00000018001d7308 */ /* 0x0001220000001000 */
[----:B-1----:R-:W-:Y:S01]  /*06f0*/  FMUL R27, R20, R25 ;  /* 0x00000019141b7220 */ /* 0x002fe20000400000 */
[----:B------:R-:W-:Y:S02]  /*0700*/  FSEL R25, R10, 1, P5 ;  /* 0x3f8000000a197808 */ /* 0x000fe40002800000 */
[----:B------:R-:W-:Y:S01]  /*0710*/  @P2 FMUL R28, R28, 0.25 ;  /* 0x3e8000001c1c2820 */ /* 0x000fe20000400000 */
[----:B------:R-:W-:Y:S01]  /*0720*/  FMUL R20, R0, R27 ;  /* 0x0000001b00147220 */ /* 0x000fe20000400000 */
[----:B---3--:R-:W-:-:S02]  /*0730*/  SHF.L.U32 R0, R4, 0x10, RZ ;  /* 0x0000001004007819 */ /* 0x008fc400000006ff */
[----:B------:R-:W1:Y:S01]  /*0740*/  MUFU.RCP R21, R21 ;  /* 0x0000001500157308 */ /* 0x000e620000001000 */
[----:B0-----:R-:W-:Y:S02]  /*0750*/  FSEL R24, R10, 1, P1 ;  /* 0x3f8000000a187808 */ /* 0x001fe40000800000 */
[----:B------:R-:W-:-:S03]  /*0760*/  ISETP.GE.AND P1, PT, R13, 0x10, PT ;  /* 0x000000100d00780c */ /* 0x000fc60003f26270 */
[----:B--2---:R-:W-:Y:S01]  /*0770*/  FMUL R26, R11, R24 ;  /* 0x000000180b1a7220 */ /* 0x004fe20000400000 */
[----:B------:R-:W-:Y:S01]  /*0780*/  FSEL R24, R10, 1, P4 ;  /* 0x3f8000000a187808 */ /* 0x000fe20002000000 */
[----:B------:R-:W0:Y:S01]  /*0790*/  MUFU.RCP R19, R19 ;  /* 0x0000001300137308 */ /* 0x000e220000001000 */
[----:B------:R-:W-:Y:S01]  /*07a0*/  FMUL R11, R2, R23 ;  /* 0x00000017020b7220 */ /* 0x000fe20000400000 */
[----:B------:R-:W-:Y:S01]  /*07b0*/  FSEL R2, R10, 1, P3 ;  /* 0x3f8000000a027808 */ /* 0x000fe20001800000 */
[----:B----4-:R-:W-:Y:S01]  /*07c0*/  FMUL R29, R29, R30 ;  /* 0x0000001e1d1d7220 */ /* 0x010fe20000400000 */
[----:B------:R-:W-:Y:S01]  /*07d0*/  FMUL R17, R17, R26 ;  /* 0x0000001a11117220 */ /* 0x000fe20000400000 */
[----:B------:R-:W-:-:S03]  /*07e0*/  FFMA R11, R0, R11, RZ ;  /* 0x0000000b000b7223 */ /* 0x000fc600000000ff */
[----:B------:R-:W2:Y:S01]  /*07f0*/  MUFU.RCP R22, R22 ;  /* 0x0000001600167308 */ /* 0x000ea20000001000 */
[----:B-1----:R-:W-:Y:S01]  /*0800*/  FMUL R24, R21, R24 ;  /* 0x0000001815187220 */ /* 0x002fe20000400000 */
[----:B------:R-:W-:-:S03]  /*0810*/  FSEL R21, R10, 1, P2 ;  /* 0x3f8000000a157808 */ /* 0x000fc60001000000 */
[----:B------:R-:W-:Y:S01]  /*0820*/  FMUL R15, R15, R24 ;  /* 0x000000180f0f7220 */ /* 0x000fe20000400000 */
[----:B0-----:R-:W-:Y:S01]  /*0830*/  FMUL R10, R19, R2 ;  /* 0x00000002130a7220 */ /* 0x001fe20000400000 */
[----:B------:R-:W-:Y:S01]  /*0840*/  PRMT R2, R4, 0x7632, R2 ;  /* 0x0000763204027816 */ /* 0x000fe20000000002 */
[----:B------:R-:W0:Y:S01]  /*0850*/  MUFU.RCP R18, R28 ;  /* 0x0000001c00127308 */ /* 0x000e220000001000 */
[----:B------:R-:W-:Y:S01]  /*0860*/  PRMT R4, R5, 0x7632, R4 ;  /* 0x0000763205047816 */ /* 0x000fe20000000004 */
[----:B------:R-:W-:Y:S01]  /*0870*/  FMUL R19, R16, R29 ;  /* 0x0000001d10137220 */ /* 0x000fe20000400000 */
[----:B------:R-:W-:Y:S01]  /*0880*/  SHF.L.U32 R2, R2, 0x10, RZ ;  /* 0x0000001002027819 */ /* 0x000fe200000006ff */
[----:B------:R-:W-:Y:S01]  /*0890*/  FMUL R9, R9, R10 ;  /* 0x0000000a09097220 */ /* 0x000fe20000400000 */
[----:B------:R-:W-:Y:S01]  /*08a0*/  SHF.L.U32 R0, R4, 0x10, RZ ;  /* 0x0000001004007819 */ /* 0x000fe200000006ff */
[----:B--2---:R-:W-:Y:S01]  /*08b0*/  FMUL R22, R22, R25 ;  /* 0x0000001916167220 */ /* 0x004fe20000400000 */
[----:B------:R-:W-:-:S03]  /*08c0*/  PRMT R4, R6, 0x7632, R4 ;  /* 0x0000763206047816 */ /* 0x000fc60000000004 */
[----:B------:R-:W-:Y:S01]  /*08d0*/  FMUL R23, R3, R22 ;  /* 0x0000001603177220 */ /* 0x000fe20000400000 */
[----:B------:R-:W-:Y:S01]  /*08e0*/  SHF.L.U32 R3, R5, 0x10, RZ ;  /* 0x0000001005037819 */ /* 0x000fe200000006ff */
[----:B------:R-:W-:Y:S01]  /*08f0*/  FFMA R15, R0, R15, RZ ;  /* 0x0000000f000f7223 */ /* 0x000fe200000000ff */
[----:B------:R-:W-:Y:S01]  /*0900*/  SHF.L.U32 R0, R4, 0x10, RZ ;  /* 0x0000001004007819 */ /* 0x000fe200000006ff */
[----:B------:R-:W-:Y:S02]  /*0910*/  FFMA R2, R2, R23, RZ ;  /* 0x0000001702027223 */ /* 0x000fe400000000ff */
[----:B------:R-:W-:Y:S01]  /*0920*/  FFMA R3, R3, R20, RZ ;  /* 0x0000001403037223 */ /* 0x000fe200000000ff */
[----:B0-----:R-:W-:Y:S01]  /*0930*/  FMUL R21, R18, R21 ;  /* 0x0000001512157220 */ /* 0x001fe20000400000 */
[----:B------:R-:W-:Y:S01]  /*0940*/  FADD R16, R11, R2 ;  /* 0x000000020b107221 */ /* 0x000fe20000000000 */
[----:B------:R-:W-:Y:S01]  /*0950*/  SHF.L.U32 R2, R6, 0x10, RZ ;  /* 0x0000001006027819 */ /* 0x000fe200000006ff */
[----:B------:R-:W-:Y:S01]  /*0960*/  FFMA R9, R0, R9, RZ ;  /* 0x0000000900097223 */ /* 0x000fe200000000ff */
[----:B------:R-:W-:Y:S01]  /*0970*/  FMUL R21, R8, R21 ;  /* 0x0000001508157220 */ /* 0x000fe20000400000 */
[----:B------:R-:W-:Y:S01]  /*0980*/  FADD R16, R3, R16 ;  /* 0x0000001003107221 */ /* 0x000fe20000000000 */
[C---:B------:R-:W-:Y:S01]  /*0990*/  PRMT R3, R7.reuse, 0x7632, R3 ;  /* 0x0000763207037816 */ /* 0x040fe20000000003 */
[----:B------:R-:W-:Y:S01]  /*09a0*/  FFMA R17, R2, R17, RZ ;  /* 0x0000001102117223 */ /* 0x000fe200000000ff */
[----:B------:R-:W-:Y:S01]  /*09b0*/  SHF.L.U32 R2, R7, 0x10, RZ ;  /* 0x0000001007027819 */ /* 0x000fe200000006ff */
[----:B------:R-:W-:Y:S01]  /*09c0*/  FADD R16, R15, R16 ;  /* 0x000000100f107221 */ /* 0x000fe20000000000 */
[----:B------:R-:W-:-:S03]  /*09d0*/  SHF.L.U32 R0, R3, 0x10, RZ ;  /* 0x0000001003007819 */ /* 0x000fc600000006ff */
[----:B------:R-:W-:Y:S01]  /*09e0*/  FADD R16, R17, R16 ;  /* 0x0000001011107221 */ /* 0x000fe20000000000 */
[----:B------:R-:W-:Y:S01]  /*09f0*/  FFMA R2, R2, R19, RZ ;  /* 0x0000001302027223 */ /* 0x000fe200000000ff */
[----:B------:R-:W-:Y:S02]  /*0a00*/  FFMA R0, R0, R21, RZ ;  /* 0x0000001500007223 */ /* 0x000fe400000000ff */
[----:B------:R-:W-:-:S04]  /*0a10*/  FADD R9, R9, R16 ;  /* 0x0000001009097221 */ /* 0x000fc80000000000 */
[----:B------:R-:W-:-:S04]  /*0a20*/  FADD R9, R2, R9 ;  /* 0x0000000902097221 */ /* 0x000fc80000000000 */
[----:B------:R-:W-:-:S05]  /*0a30*/  FADD R0, R0, R9 ;  /* 0x0000000900007221 */ /* 0x000fca0000000000 */
[----:B------:R-:W-:Y:S02]  /*0a40*/  FSEL R0, R0, RZ, P0 ;  /* 0x000000ff00007208 */ /* 0x000fe40000000000 */
[----:B------:R-:W-:-:S03]  /*0a50*/  LOP3.LUT P0, RZ, R13, 0x1f, RZ, 0xc0, !PT ;  /* 0x0000001f0dff7812 */ /* 0x000fc6000780c0ff */
[----:B------:R-:W0:Y:S02]  /*0a60*/  SHFL.BFLY PT, R3, R0, 0x10, 0x1f ;  /* 0x0e001f0000037f89 */ /* 0x000e2400000e0000 */
[----:B0-----:R-:W-:Y:S01]  /*0a70*/  FADD R3, R0, R3 ;  /* 0x0000000300037221 */ /* 0x001fe20000000000 */
[----:B------:R-:W-:-:S04]  /*0a80*/  SHF.R.U32.HI R0, RZ, 0x3, R13 ;  /* 0x00000003ff007819 */ /* 0x000fc8000001160d */
[----:B------:R-:W0:Y:S01]  /*0a90*/  SHFL.BFLY PT, R2, R3, 0x8, 0x1f ;  /* 0x0d001f0003027f89 */ /* 0x000e2200000e0000 */
[----:B------:R-:W-:Y:S01]  /*0aa0*/  LOP3.LUT R0, R0, 0x3c, RZ, 0xc0, !PT ;  /* 0x0000003c00007812 */ /* 0x000fe200078ec0ff */
[----:B0-----:R-:W-:-:S05]  /*0ab0*/  FADD R2, R3, R2 ;  /* 0x0000000203027221 */ /* 0x001fca0000000000 */
[----:B------:R-:W0:Y:S02]  /*0ac0*/  SHFL.BFLY PT, R5, R2, 0x4, 0x1f ;  /* 0x0c801f0002057f89 */ /* 0x000e2400000e0000 */
[----:B0-----:R-:W-:-:S05]  /*0ad0*/  FADD R5, R2, R5 ;  /* 0x0000000502057221 */ /* 0x001fca0000000000 */
[----:B------:R-:W0:Y:S02]  /*0ae0*/  SHFL.BFLY PT, R4, R5, 0x2, 0x1f ;  /* 0x0c401f0005047f89 */ /* 0x000e2400000e0000 */
[----:B0-----:R-:W-:-:S05]  /*0af0*/  FADD R4, R5, R4 ;  /* 0x0000000405047221 */ /* 0x001fca0000000000 */
[----:B------:R-:W0:Y:S02]  /*0b00*/  SHFL.BFLY PT, R7, R4, 0x1, 0x1f ;  /* 0x0c201f0004077f89 */ /* 0x000e2400000e0000 */
[----:B0-----:R-:W-:-:S05]  /*0b10*/  FADD R7, R4, R7 ;  /* 0x0000000704077221 */ /* 0x001fca0000000000 */
[----:B------:R-:W-:Y:S04]  /*0b20*/  @!P0 STS [R0], R7 ;  /* 0x0000000700008388 */ /* 0x000fe80000000800 */
[----:B------:R-:W-:Y:S01]  /*0b30*/  BAR.SYNC.DEFER_BLOCKING 0x0 ;  /* 0x0000000000007b1d */ /* 0x000fe20000010000 */
[----:B------:R-:W-:-:S04]  /*0b40*/  LOP3.LUT P0, RZ, R13, 0xf, RZ, 0xc0, !PT ;  /* 0x0000000f0dff7812 */ /* 0x000fc8000780c0ff */
[C---:B------:R-:W-:Y:S01]  /*0b50*/  ISETP.LT.AND P0, PT, R13.reuse, 0x10, !P0 ;  /* 0x000000100d00780c */ /* 0x040fe20004701270 */
[----:B------:R-:W0:Y:S01]  /*0b60*/  @!P1 LDS R14, [R13.X4] ;  /* 0x000000000d0e9984 */ /* 0x000e220000004800 */
[----:B------:R-:W-:-:S04]  /*0b70*/  LOP3.LUT P1, RZ, R13, 0x1ff, RZ, 0xc0, !PT ;  /* 0x000001ff0dff7812 */ /* 0x000fc8000782c0ff */
[----:B------:R-:W-:Y:S01]  /*0b80*/  ISETP.LT.AND P1, PT, R12, 0x2400, !P1 ;  /* 0x000024000c00780c */ /* 0x000fe20004f21270 */
[----:B0-----:R-:W0:Y:S02]  /*0b90*/  SHFL.BFLY PT, R3, R14, 0x8, 0x1f ;  /* 0x0d001f000e037f89 */ /* 0x001e2400000e0000 */
[----:B0-----:R-:W-:-:S05]  /*0ba0*/  FADD R3, R14, R3 ;  /* 0x000000030e037221 */ /* 0x001fca0000000000 */
[----:B------:R-:W0:Y:S02]  /*0bb0*/  SHFL.BFLY PT, R2, R3, 0x4, 0x1f ;  /* 0x0c801f0003027f89 */ /* 0x000e2400000e0000 */
[----:B0-----:R-:W-:-:S05]  /*0bc0*/  FADD R2, R3, R2 ;  /* 0x0000000203027221 */ /* 0x001fca0000000000 */
[----:B------:R-:W0:Y:S02]  /*0bd0*/  SHFL.BFLY PT, R5, R2, 0x2, 0x1f ;  /* 0x0c401f0002057f89 */ /* 0x000e2400000e0000 */
[----:B0-----:R-:W-:-:S05]  /*0be0*/  FADD R5, R2, R5 ;  /* 0x0000000502057221 */ /* 0x001fca0000000000 */
[----:B------:R-:W0:Y:S02]  /*0bf0*/  SHFL.BFLY PT, R4, R5, 0x1, 0x1f ;  /* 0x0c201f0005047f89 */ /* 0x000e2400000e0000 */
[----:B0-----:R-:W-:-:S05]  /*0c00*/  FADD R4, R5, R4 ;  /* 0x0000000405047221 */ /* 0x001fca0000000000 */
[----:B------:R0:W-:Y:S04]  /*0c10*/  @P0 STS [R13.X4], R4 ;  /* 0x000000040d000388 */ /* 0x0001e80000004800 */
[----:B------:R-:W-:Y:S06]  /*0c20*/  BAR.SYNC.DEFER_BLOCKING 0x0 ;  /* 0x0000000000007b1d */ /* 0x000fec0000010000 */
[----:B------:R-:W-:Y:S05]  /*0c30*/  @!P1 EXIT ;  /* 0x000000000000994d */ /* 0x000fea0003800000 */
[----:B0-----:R-:W0:Y:S01]  /*0c40*/  LDS R3, [RZ] ;  /* 0x00000000ff037984 */ /* 0x001e220000000800 */
[----:B------:R-:W-:-:S05]  /*0c50*/  MOV R13, 0x4 ;  /* 0x00000004000d7802 */ /* 0x000fca0000000f00 */
[----:B------:R-:W-:-:S05]  /*0c60*/  IMAD.WIDE R12, R12, R13, c[0x0][0x170] ;  /* 0x00005c000c0c7625 */ /* 0x000fca00078e020d */
[----:B0-----:R-:W-:Y:S01]  /*0c70*/  STG.E [R12.64], R3 ;  /* 0x000000030c007986 */ /* 0x001fe2000c101904 */
[----:B------:R-:W-:Y:S05]  /*0c80*/  EXIT ;  /* 0x000000000000794d */ /* 0x000fea0003800000 */
.L_x_0:
[----:B------:R-:W-:-:S00]  /*0c90*/  BRA `(.L_x_0) ;  /* 0xfffffff000007947 */ /* 0x000fc0000383ffff */
[----:B------:R-:W-:-:S00]  /*0ca0*/  NOP ;  /* 0x0000000000007918 */ /* 0x000fc00000000000 */
        /* <DEDUP_REMOVED lines=13> */
.L_x_1:


//--------------------- .nv.shared.triton_red_fused_addmm_0 --------------------------
	.section	.nv.shared.triton_red_fused_addmm_0,"aw",@nobits
	.sectionflags	@""
	.align	16
